//
// Generated by NVIDIA NVVM Compiler
//
// Compiler Build ID: CL-36424714
// Cuda compilation tools, release 13.0, V13.0.88
// Based on NVVM 20.0.0
//

.version 9.0
.target sm_100
.address_size 64

	// .globl	_Z17blockSumReductionPiS_i
.extern .shared .align 16 .b8 subArray[];

.visible .entry _Z17blockSumReductionPiS_i(
	.param .u64 .ptr .align 1 _Z17blockSumReductionPiS_i_param_0,
	.param .u64 .ptr .align 1 _Z17blockSumReductionPiS_i_param_1,
	.param .u32 _Z17blockSumReductionPiS_i_param_2
)
{
	.reg .pred 	%p<7>;
	.reg .b32 	%r<27>;
	.reg .b64 	%rd<11>;

	ld.param.u64 	%rd3, [_Z17blockSumReductionPiS_i_param_0];
	ld.param.u64 	%rd2, [_Z17blockSumReductionPiS_i_param_1];
	ld.param.u32 	%r11, [_Z17blockSumReductionPiS_i_param_2];
	cvta.to.global.u64 	%rd1, %rd3;
	mov.u32 	%r1, %tid.x;
	mov.u32 	%r2, %ctaid.x;
	mov.u32 	%r26, %ntid.x;
	mul.lo.s32 	%r13, %r26, %r2;
	shl.b32 	%r14, %r13, 1;
	add.s32 	%r4, %r14, %r1;
	shl.b32 	%r15, %r1, 2;
	mov.u32 	%r16, subArray;
	add.s32 	%r5, %r16, %r15;
	mov.b32 	%r25, 0;
	st.shared.u32 	[%r5], %r25;
	setp.ge.s32 	%p1, %r4, %r11;
	@%p1 bra 	$L__BB0_2;
	mul.wide.s32 	%rd4, %r4, 4;
	add.s64 	%rd5, %rd1, %rd4;
	ld.global.u32 	%r25, [%rd5];
	st.shared.u32 	[%r5], %r25;
$L__BB0_2:
	add.s32 	%r8, %r4, %r26;
	setp.ge.u32 	%p2, %r8, %r11;
	@%p2 bra 	$L__BB0_4;
	mul.wide.u32 	%rd6, %r8, 4;
	add.s64 	%rd7, %rd1, %rd6;
	ld.global.u32 	%r17, [%rd7];
	add.s32 	%r18, %r25, %r17;
	st.shared.u32 	[%r5], %r18;
$L__BB0_4:
	bar.sync 	0;
	setp.lt.u32 	%p3, %r26, 2;
	@%p3 bra 	$L__BB0_8;
$L__BB0_5:
	shr.u32 	%r10, %r26, 1;
	setp.ge.u32 	%p4, %r1, %r10;
	@%p4 bra 	$L__BB0_7;
	shl.b32 	%r19, %r10, 2;
	add.s32 	%r20, %r5, %r19;
	ld.shared.u32 	%r21, [%r20];
	ld.shared.u32 	%r22, [%r5];
	add.s32 	%r23, %r22, %r21;
	st.shared.u32 	[%r5], %r23;
$L__BB0_7:
	bar.sync 	0;
	setp.gt.u32 	%p5, %r26, 3;
	mov.u32 	%r26, %r10;
	@%p5 bra 	$L__BB0_5;
$L__BB0_8:
	setp.ne.s32 	%p6, %r1, 0;
	@%p6 bra 	$L__BB0_10;
	ld.shared.u32 	%r24, [subArray];
	cvta.to.global.u64 	%rd8, %rd2;
	mul.wide.u32 	%rd9, %r2, 4;
	add.s64 	%rd10, %rd8, %rd9;
	st.global.u32 	[%rd10], %r24;
$L__BB0_10:
	ret;

}


// ===== COMPILED SASS (sm_100) =====

	.target	sm_100

	.elftype	@"ET_EXEC"


//--------------------- .note.nv.tkinfo           --------------------------
	.section	.note.nv.tkinfo,"",@"SHT_NOTE"
	.sectionflags	@"SHF_NOTE_NV_TKINFO"
	.tkinfo
        /*0018*/ 	.word	0x00000002
        /*0030*/ 	.string	""
        /*0030*/ 	.string	"ptxas"
        /*0030*/ 	.string	"Cuda compilation tools, release 13.0, V13.0.88"
        /*0030*/ 	.string	"Build cuda_13.0.r13.0/compiler.36424714_0"
        /*0030*/ 	.string	"-arch sm_100 -m 64 "



//--------------------- .note.nv.cuinfo           --------------------------
	.section	.note.nv.cuinfo,"",@"SHT_NOTE"
	.sectionflags	@"SHF_NOTE_NV_CUINFO"
        /*0018*/ 	.short	0x0002
        /*001a*/ 	.short	0x0064
        /*001c*/ 	.short	0x0082
	.zero		2


//--------------------- .nv.info                  --------------------------
	.section	.nv.info,"",@"SHT_CUDA_INFO"
	.align	4


	//----- nvinfo : EIATTR_REGCOUNT
	.align		4
        /*0000*/ 	.byte	0x04, 0x2f
        /*0002*/ 	.short	(.L_1 - .L_0)
	.align		4
.L_0:
        /*0004*/ 	.word	index@(_Z17blockSumReductionPiS_i)
        /*0008*/ 	.word	0x00000012


	//----- nvinfo : EIATTR_FRAME_SIZE
	.align		4
.L_1:
        /*000c*/ 	.byte	0x04, 0x11
        /*000e*/ 	.short	(.L_3 - .L_2)
	.align		4
.L_2:
        /*0010*/ 	.word	index@(_Z17blockSumReductionPiS_i)
        /*0014*/ 	.word	0x00000000


	//----- nvinfo : EIATTR_MIN_STACK_SIZE
	.align		4
.L_3:
        /*0018*/ 	.byte	0x04, 0x12
        /*001a*/ 	.short	(.L_5 - .L_4)
	.align		4
.L_4:
        /*001c*/ 	.word	index@(_Z17blockSumReductionPiS_i)
        /*0020*/ 	.word	0x00000000
.L_5:


//--------------------- .nv.compat                --------------------------
	.section	.nv.compat,"",@"SHT_CUDA_COMPAT_INFO"
	.align	4
        /*0000*/ 	.byte	0x02, 0x09, 0x00, 0x00, 0x02, 0x02, 0x01, 0x00, 0x02, 0x05, 0x05, 0x00, 0x03, 0x07, 0x01, 0x01
        /*0010*/ 	.byte	0x02, 0x03, 0x00, 0x00, 0x02, 0x06, 0x01, 0x00, 0x04, 0x0b, 0x08, 0x00, 0x09, 0x00, 0x00, 0x00
        /*0020*/ 	.byte	0x00, 0x00, 0x00, 0x00


//--------------------- .nv.info._Z17blockSumReductionPiS_i --------------------------
	.section	.nv.info._Z17blockSumReductionPiS_i,"",@"SHT_CUDA_INFO"
	.sectionflags	@""
	.align	4


	//----- nvinfo : EIATTR_CUDA_API_VERSION
	.align		4
        /*0000*/ 	.byte	0x04, 0x37
        /*0002*/ 	.short	(.L_7 - .L_6)
.L_6:
        /*0004*/ 	.word	0x00000082


	//----- nvinfo : EIATTR_KPARAM_INFO
	.align		4
.L_7:
        /*0008*/ 	.byte	0x04, 0x17
        /*000a*/ 	.short	(.L_9 - .L_8)
.L_8:
        /*000c*/ 	.word	0x00000000
        /*0010*/ 	.short	0x0002
        /*0012*/ 	.short	0x0010
        /*0014*/ 	.byte	0x00, 0xf0, 0x11, 0x00


	//----- nvinfo : EIATTR_KPARAM_INFO
	.align		4
.L_9:
        /*0018*/ 	.byte	0x04, 0x17
        /*001a*/ 	.short	(.L_11 - .L_10)
.L_10:
        /*001c*/ 	.word	0x00000000
        /*0020*/ 	.short	0x0001
        /*0022*/ 	.short	0x0008
        /*0024*/ 	.byte	0x00, 0xf5, 0x21, 0x00


	//----- nvinfo : EIATTR_KPARAM_INFO
	.align		4
.L_11:
        /*0028*/ 	.byte	0x04, 0x17
        /*002a*/ 	.short	(.L_13 - .L_12)
.L_12:
        /*002c*/ 	.word	0x00000000
        /*0030*/ 	.short	0x0000
        /*0032*/ 	.short	0x0000
        /*0034*/ 	.byte	0x00, 0xf5, 0x21, 0x00


	//----- nvinfo : EIATTR_SPARSE_MMA_MASK
	.align		4
.L_13:
        /*0038*/ 	.byte	0x03, 0x50
        /*003a*/ 	.short	0x0000


	//----- nvinfo : EIATTR_MAXREG_COUNT
	.align		4
        /*003c*/ 	.byte	0x03, 0x1b
        /*003e*/ 	.short	0x00ff


	//----- nvinfo : EIATTR_NUM_BARRIERS
	.align		4
        /*0040*/ 	.byte	0x02, 0x4c
        /*0042*/ 	.byte	0x01
	.zero		1


	//----- nvinfo : EIATTR_MERCURY_ISA_VERSION
	.align		4
        /*0044*/ 	.byte	0x03, 0x5f
        /*0046*/ 	.short	0x0101


	//----- nvinfo : EIATTR_VRC_CTA_INIT_COUNT
	.align		4
        /*0048*/ 	.byte	0x02, 0x4a
	.zero		1
	.zero		1


	//----- nvinfo : EIATTR_EXIT_INSTR_OFFSETS
	.align		4
        /*004c*/ 	.byte	0x04, 0x1c
        /*004e*/ 	.short	(.L_15 - .L_14)


	//   ....[0]....
.L_14:
        /*0050*/ 	.word	0x000002b0


	//   ....[1]....
        /*0054*/ 	.word	0x00000330


	//----- nvinfo : EIATTR_CBANK_PARAM_SIZE
	.align		4
.L_15:
        /*0058*/ 	.byte	0x03, 0x19
        /*005a*/ 	.short	0x0014


	//----- nvinfo : EIATTR_PARAM_CBANK
	.align		4
        /*005c*/ 	.byte	0x04, 0x0a
        /*005e*/ 	.short	(.L_17 - .L_16)
	.align		4
.L_16:
        /*0060*/ 	.word	index@(.nv.constant0._Z17blockSumReductionPiS_i)
        /*0064*/ 	.short	0x0380
        /*0066*/ 	.short	0x0014


	//----- nvinfo : EIATTR_SW_WAR
	.align		4
.L_17:
        /*0068*/ 	.byte	0x04, 0x36
        /*006a*/ 	.short	(.L_19 - .L_18)
.L_18:
        /*006c*/ 	.word	0x00000008
.L_19:


//--------------------- .nv.callgraph             --------------------------
	.section	.nv.callgraph,"",@"SHT_CUDA_CALLGRAPH"
	.align	4
	.sectionentsize	8
	.align		4
        /*0000*/ 	.word	0x00000000
	.align		4
        /*0004*/ 	.word	0xffffffff
	.align		4
        /*0008*/ 	.word	0x00000000
	.align		4
        /*000c*/ 	.word	0xfffffffe
	.align		4
        /*0010*/ 	.word	0x00000000
	.align		4
        /*0014*/ 	.word	0xfffffffd
	.align		4
        /*0018*/ 	.word	0x00000000
	.align		4
        /*001c*/ 	.word	0xfffffffc


//--------------------- .text._Z17blockSumReductionPiS_i --------------------------
	.section	.text._Z17blockSumReductionPiS_i,"ax",@progbits
	.align	128
        .global         _Z17blockSumReductionPiS_i
        .type           _Z17blockSumReductionPiS_i,@function
        .size           _Z17blockSumReductionPiS_i,(.L_x_3 - _Z17blockSumReductionPiS_i)
        .other          _Z17blockSumReductionPiS_i,@"STO_CUDA_ENTRY STV_DEFAULT"
_Z17blockSumReductionPiS_i:
.text._Z17blockSumReductionPiS_i:
[----:B------:R-:W-:Y:S01]  /*0000*/  LDC R1, c[0x0][0x37c] ;  /* 0x0000df00ff017b82 */ /* 0x000fe20000000800 */
[----:B------:R-:W0:Y:S01]  /*0010*/  S2R R11, SR_CTAID.X ;  /* 0x00000000000b7919 */ /* 0x000e220000002500 */
[----:B------:R-:W1:Y:S01]  /*0020*/  LDCU UR4, c[0x0][0x360] ;  /* 0x00006c00ff0477ac */ /* 0x000e620008000800 */
[----:B------:R-:W-:Y:S01]  /*0030*/  IMAD.MOV.U32 R15, RZ, RZ, RZ ;  /* 0x000000ffff0f7224 */ /* 0x000fe200078e00ff */
[----:B------:R-:W2:Y:S01]  /*0040*/  S2R R9, SR_TID.X ;  /* 0x0000000000097919 */ /* 0x000ea20000002100 */
[----:B------:R-:W3:Y:S01]  /*0050*/  LDCU UR5, c[0x0][0x390] ;  /* 0x00007200ff0577ac */ /* 0x000ee20008000800 */
[----:B------:R-:W4:Y:S01]  /*0060*/  LDCU.64 UR6, c[0x0][0x358] ;  /* 0x00006b00ff0677ac */ /* 0x000f220008000a00 */
[----:B-1----:R-:W-:Y:S02]  /*0070*/  IMAD.U32 R6, RZ, RZ, UR4 ;  /* 0x00000004ff067e24 */ /* 0x002fe4000f8e00ff */
[----:B0-----:R-:W-:-:S04]  /*0080*/  IMAD R0, R11, UR4, RZ ;  /* 0x000000040b007c24 */ /* 0x001fc8000f8e02ff */
[----:B--2---:R-:W-:-:S05]  /*0090*/  IMAD R7, R0, 0x2, R9 ;  /* 0x0000000200077824 */ /* 0x004fca00078e0209 */
[C---:B---3--:R-:W-:Y:S02]  /*00a0*/  ISETP.GE.AND P1, PT, R7.reuse, UR5, PT ;  /* 0x0000000507007c0c */ /* 0x048fe4000bf26270 */
[----:B------:R-:W-:-:S04]  /*00b0*/  IADD3 R13, PT, PT, R7, R6, RZ ;  /* 0x00000006070d7210 */ /* 0x000fc80007ffe0ff */
[----:B------:R-:W-:-:S07]  /*00c0*/  ISETP.GE.U32.AND P0, PT, R13, UR5, PT ;  /* 0x000000050d007c0c */ /* 0x000fce000bf06070 */
[----:B------:R-:W0:Y:S08]  /*00d0*/  @!P1 LDC.64 R2, c[0x0][0x380] ;  /* 0x0000e000ff029b82 */ /* 0x000e300000000a00 */
[----:B------:R-:W1:Y:S01]  /*00e0*/  @!P0 LDC.64 R4, c[0x0][0x380] ;  /* 0x0000e000ff048b82 */ /* 0x000e620000000a00 */
[----:B0-----:R-:W-:-:S05]  /*00f0*/  @!P1 IMAD.WIDE R2, R7, 0x4, R2 ;  /* 0x0000000407029825 */ /* 0x001fca00078e0202 */
[----:B----4-:R-:W2:Y:S01]  /*0100*/  @!P1 LDG.E R15, desc[UR6][R2.64] ;  /* 0x00000006020f9981 */ /* 0x010ea2000c1e1900 */
[----:B-1----:R-:W-:-:S06]  /*0110*/  @!P0 IMAD.WIDE.U32 R4, R13, 0x4, R4 ;  /* 0x000000040d048825 */ /* 0x002fcc00078e0004 */
[----:B------:R-:W3:Y:S01]  /*0120*/  @!P0 LDG.E R4, desc[UR6][R4.64] ;  /* 0x0000000604048981 */ /* 0x000ee2000c1e1900 */
[----:B------:R-:W0:Y:S01]  /*0130*/  S2UR UR5, SR_CgaCtaId ;  /* 0x00000000000579c3 */ /* 0x000e220000008800 */
[----:B------:R-:W-:Y:S01]  /*0140*/  UMOV UR4, 0x400 ;  /* 0x0000040000047882 */ /* 0x000fe20000000000 */
[----:B------:R-:W-:Y:S01]  /*0150*/  IMAD.MOV.U32 R7, RZ, RZ, RZ ;  /* 0x000000ffff077224 */ /* 0x000fe200078e00ff */
[----:B------:R-:W-:Y:S01]  /*0160*/  ISETP.GE.U32.AND P2, PT, R6, 0x2, PT ;  /* 0x000000020600780c */ /* 0x000fe20003f46070 */
[----:B0-----:R-:W-:-:S06]  /*0170*/  ULEA UR4, UR5, UR4, 0x18 ;  /* 0x0000000405047291 */ /* 0x001fcc000f8ec0ff */
[----:B------:R-:W-:Y:S02]  /*0180*/  LEA R0, R9, UR4, 0x2 ;  /* 0x0000000409007c11 */ /* 0x000fe4000f8e10ff */
[----:B--2---:R-:W-:-:S03]  /*0190*/  @!P1 MOV R7, R15 ;  /* 0x0000000f00079202 */ /* 0x004fc60000000f00 */
[----:B------:R0:W-:Y:S02]  /*01a0*/  STS [R0], R15 ;  /* 0x0000000f00007388 */ /* 0x0001e40000000800 */
[----:B---3--:R-:W-:Y:S01]  /*01b0*/  @!P0 IMAD.IADD R7, R4, 0x1, R7 ;  /* 0x0000000104078824 */ /* 0x008fe200078e0207 */
[----:B------:R-:W-:-:S04]  /*01c0*/  ISETP.NE.AND P1, PT, R9, RZ, PT ;  /* 0x000000ff0900720c */ /* 0x000fc80003f25270 */
[----:B------:R0:W-:Y:S01]  /*01d0*/  @!P0 STS [R0], R7 ;  /* 0x0000000700008388 */ /* 0x0001e20000000800 */
[----:B------:R-:W-:Y:S06]  /*01e0*/  BAR.SYNC.DEFER_BLOCKING 0x0 ;  /* 0x0000000000007b1d */ /* 0x000fec0000010000 */
[----:B------:R-:W-:Y:S05]  /*01f0*/  @!P2 BRA `(.L_x_0) ;  /* 0x00000000002ca947 */ /* 0x000fea0003800000 */
.L_x_1:
[----:B------:R-:W-:-:S04]  /*0200*/  SHF.R.U32.HI R4, RZ, 0x1, R6 ;  /* 0x00000001ff047819 */ /* 0x000fc80000011606 */
[----:B------:R-:W-:-:S13]  /*0210*/  ISETP.GE.U32.AND P0, PT, R9, R4, PT ;  /* 0x000000040900720c */ /* 0x000fda0003f06070 */
[----:B------:R-:W-:Y:S01]  /*0220*/  @!P0 LEA R2, R4, R0, 0x2 ;  /* 0x0000000004028211 */ /* 0x000fe200078e10ff */
[----:B------:R-:W-:Y:S05]  /*0230*/  @!P0 LDS R3, [R0] ;  /* 0x0000000000038984 */ /* 0x000fea0000000800 */
[----:B------:R-:W1:Y:S02]  /*0240*/  @!P0 LDS R2, [R2] ;  /* 0x0000000002028984 */ /* 0x000e640000000800 */
[----:B-1----:R-:W-:-:S05]  /*0250*/  @!P0 IMAD.IADD R3, R2, 0x1, R3 ;  /* 0x0000000102038824 */ /* 0x002fca00078e0203 */
[----:B------:R1:W-:Y:S01]  /*0260*/  @!P0 STS [R0], R3 ;  /* 0x0000000300008388 */ /* 0x0003e20000000800 */
[----:B------:R-:W-:Y:S01]  /*0270*/  BAR.SYNC.DEFER_BLOCKING 0x0 ;  /* 0x0000000000007b1d */ /* 0x000fe20000010000 */
[----:B------:R-:W-:Y:S02]  /*0280*/  ISETP.GT.U32.AND P0, PT, R6, 0x3, PT ;  /* 0x000000030600780c */ /* 0x000fe40003f04070 */
[----:B------:R-:W-:-:S11]  /*0290*/  MOV R6, R4 ;  /* 0x0000000400067202 */ /* 0x000fd60000000f00 */
[----:B-1----:R-:W-:Y:S05]  /*02a0*/  @P0 BRA `(.L_x_1) ;  /* 0xfffffffc00d40947 */ /* 0x002fea000383ffff */
.L_x_0:
[----:B------:R-:W-:Y:S05]  /*02b0*/  @P1 EXIT ;  /* 0x000000000000194d */ /* 0x000fea0003800000 */
[----:B------:R-:W1:Y:S01]  /*02c0*/  S2UR UR5, SR_CgaCtaId ;  /* 0x00000000000579c3 */ /* 0x000e620000008800 */
[----:B------:R-:W-:-:S07]  /*02d0*/  UMOV UR4, 0x400 ;  /* 0x0000040000047882 */ /* 0x000fce0000000000 */
[----:B------:R-:W2:Y:S01]  /*02e0*/  LDC.64 R2, c[0x0][0x388] ;  /* 0x0000e200ff027b82 */ /* 0x000ea20000000a00 */
[----:B-1----:R-:W-:Y:S01]  /*02f0*/  ULEA UR4, UR5, UR4, 0x18 ;  /* 0x0000000405047291 */ /* 0x002fe2000f8ec0ff */
[----:B--2---:R-:W-:-:S08]  /*0300*/  IMAD.WIDE.U32 R2, R11, 0x4, R2 ;  /* 0x000000040b027825 */ /* 0x004fd000078e0002 */
[----:B------:R-:W1:Y:S04]  /*0310*/  LDS R5, [UR4] ;  /* 0x00000004ff057984 */ /* 0x000e680008000800 */
[----:B-1----:R-:W-:Y:S01]  /*0320*/  STG.E desc[UR6][R2.64], R5 ;  /* 0x0000000502007986 */ /* 0x002fe2000c101906 */
[----:B------:R-:W-:Y:S05]  /*0330*/  EXIT ;  /* 0x000000000000794d */ /* 0x000fea0003800000 */
.L_x_2:
[----:B------:R-:W-:-:S00]  /*0340*/  BRA `(.L_x_2) ;  /* 0xfffffffc00fc7947 */ /* 0x000fc0000383ffff */
[----:B------:R-:W-:-:S00]  /*0350*/  NOP ;  /* 0x0000000000007918 */ /* 0x000fc00000000000 */
        /* <DEDUP_REMOVED lines=10> */
.L_x_3:


//--------------------- .nv.shared._Z17blockSumReductionPiS_i --------------------------
	.section	.nv.shared._Z17blockSumReductionPiS_i,"aw",@nobits
	.sectionflags	@""
	.align	16
	.zero		1024


//--------------------- .nv.shared.reserved.0     --------------------------
	.section	.nv.shared.reserved.0,"aw",@nobits
	.weak		__nv_reservedSMEM_offset_0_alias
	.size		__nv_reservedSMEM_offset_0_alias, 0, 64
	.other		__nv_reservedSMEM_offset_0_alias,@"STO_CUDA_RESERVED_SHARED STV_DEFAULT"
__nv_reservedSMEM_offset_0_alias:
	.zero		0
	.zero		64


//--------------------- .nv.constant0._Z17blockSumReductionPiS_i --------------------------
	.section	.nv.constant0._Z17blockSumReductionPiS_i,"a",@progbits
	.sectionflags	@""
	.align	4
.nv.constant0._Z17blockSumReductionPiS_i:
	.zero		916


//--------------------- SYMBOLS --------------------------

	.type		.nv.reservedSmem.offset0,@object
	.size		.nv.reservedSmem.offset0,0x4
	.type		.nv.reservedSmem.cap,@object
	.size		.nv.reservedSmem.cap,0x4
